//
// Generated by NVIDIA NVVM Compiler
//
// Compiler Build ID: CL-36424714
// Cuda compilation tools, release 13.0, V13.0.88
// Based on NVVM 20.0.0
//

.version 9.0
.target sm_100
.address_size 64

	// .globl	_Z3addiPiS_

.visible .entry _Z3addiPiS_(
	.param .u32 _Z3addiPiS__param_0,
	.param .u64 .ptr .align 1 _Z3addiPiS__param_1,
	.param .u64 .ptr .align 1 _Z3addiPiS__param_2
)
{
	.reg .pred 	%p<18>;
	.reg .b32 	%r<87>;
	.reg .b64 	%rd<9>;

	ld.param.u64 	%rd3, [_Z3addiPiS__param_1];
	mov.u32 	%r4, %ctaid.x;
	mov.u32 	%r5, %ntid.x;
	mov.u32 	%r6, %tid.x;
	mad.lo.s32 	%r1, %r4, %r5, %r6;
	mov.b64 	%rd8, 50000000;
	mov.u32 	%r86, %r1;
$L__BB0_1:
	add.s32 	%r7, %r86, 17;
	setp.gt.s32 	%p1, %r86, 999983;
	shr.u32 	%r8, %r7, 31;
	add.s32 	%r9, %r7, %r8;
	shr.s32 	%r10, %r9, 1;
	selp.b32 	%r11, %r10, %r7, %p1;
	add.s32 	%r12, %r11, 17;
	setp.gt.s32 	%p2, %r11, 999983;
	shr.u32 	%r13, %r12, 31;
	add.s32 	%r14, %r12, %r13;
	shr.s32 	%r15, %r14, 1;
	selp.b32 	%r16, %r15, %r12, %p2;
	add.s32 	%r17, %r16, 17;
	setp.gt.s32 	%p3, %r16, 999983;
	shr.u32 	%r18, %r17, 31;
	add.s32 	%r19, %r17, %r18;
	shr.s32 	%r20, %r19, 1;
	selp.b32 	%r21, %r20, %r17, %p3;
	add.s32 	%r22, %r21, 17;
	setp.gt.s32 	%p4, %r21, 999983;
	shr.u32 	%r23, %r22, 31;
	add.s32 	%r24, %r22, %r23;
	shr.s32 	%r25, %r24, 1;
	selp.b32 	%r26, %r25, %r22, %p4;
	add.s32 	%r27, %r26, 17;
	setp.gt.s32 	%p5, %r26, 999983;
	shr.u32 	%r28, %r27, 31;
	add.s32 	%r29, %r27, %r28;
	shr.s32 	%r30, %r29, 1;
	selp.b32 	%r31, %r30, %r27, %p5;
	add.s32 	%r32, %r31, 17;
	setp.gt.s32 	%p6, %r31, 999983;
	shr.u32 	%r33, %r32, 31;
	add.s32 	%r34, %r32, %r33;
	shr.s32 	%r35, %r34, 1;
	selp.b32 	%r36, %r35, %r32, %p6;
	add.s32 	%r37, %r36, 17;
	setp.gt.s32 	%p7, %r36, 999983;
	shr.u32 	%r38, %r37, 31;
	add.s32 	%r39, %r37, %r38;
	shr.s32 	%r40, %r39, 1;
	selp.b32 	%r41, %r40, %r37, %p7;
	add.s32 	%r42, %r41, 17;
	setp.gt.s32 	%p8, %r41, 999983;
	shr.u32 	%r43, %r42, 31;
	add.s32 	%r44, %r42, %r43;
	shr.s32 	%r45, %r44, 1;
	selp.b32 	%r46, %r45, %r42, %p8;
	add.s32 	%r47, %r46, 17;
	setp.gt.s32 	%p9, %r46, 999983;
	shr.u32 	%r48, %r47, 31;
	add.s32 	%r49, %r47, %r48;
	shr.s32 	%r50, %r49, 1;
	selp.b32 	%r51, %r50, %r47, %p9;
	add.s32 	%r52, %r51, 17;
	setp.gt.s32 	%p10, %r51, 999983;
	shr.u32 	%r53, %r52, 31;
	add.s32 	%r54, %r52, %r53;
	shr.s32 	%r55, %r54, 1;
	selp.b32 	%r56, %r55, %r52, %p10;
	add.s32 	%r57, %r56, 17;
	setp.gt.s32 	%p11, %r56, 999983;
	shr.u32 	%r58, %r57, 31;
	add.s32 	%r59, %r57, %r58;
	shr.s32 	%r60, %r59, 1;
	selp.b32 	%r61, %r60, %r57, %p11;
	add.s32 	%r62, %r61, 17;
	setp.gt.s32 	%p12, %r61, 999983;
	shr.u32 	%r63, %r62, 31;
	add.s32 	%r64, %r62, %r63;
	shr.s32 	%r65, %r64, 1;
	selp.b32 	%r66, %r65, %r62, %p12;
	add.s32 	%r67, %r66, 17;
	setp.gt.s32 	%p13, %r66, 999983;
	shr.u32 	%r68, %r67, 31;
	add.s32 	%r69, %r67, %r68;
	shr.s32 	%r70, %r69, 1;
	selp.b32 	%r71, %r70, %r67, %p13;
	add.s32 	%r72, %r71, 17;
	setp.gt.s32 	%p14, %r71, 999983;
	shr.u32 	%r73, %r72, 31;
	add.s32 	%r74, %r72, %r73;
	shr.s32 	%r75, %r74, 1;
	selp.b32 	%r76, %r75, %r72, %p14;
	add.s32 	%r77, %r76, 17;
	setp.gt.s32 	%p15, %r76, 999983;
	shr.u32 	%r78, %r77, 31;
	add.s32 	%r79, %r77, %r78;
	shr.s32 	%r80, %r79, 1;
	selp.b32 	%r81, %r80, %r77, %p15;
	add.s32 	%r82, %r81, 17;
	setp.gt.s32 	%p16, %r81, 999983;
	shr.u32 	%r83, %r82, 31;
	add.s32 	%r84, %r82, %r83;
	shr.s32 	%r85, %r84, 1;
	selp.b32 	%r86, %r85, %r82, %p16;
	add.s64 	%rd8, %rd8, -16;
	setp.ne.s64 	%p17, %rd8, 0;
	@%p17 bra 	$L__BB0_1;
	cvta.to.global.u64 	%rd5, %rd3;
	mul.wide.s32 	%rd6, %r1, 4;
	add.s64 	%rd7, %rd5, %rd6;
	st.global.u32 	[%rd7], %r86;
	ret;

}


// ===== COMPILED SASS (sm_100) =====

	.target	sm_100

	.elftype	@"ET_EXEC"


//--------------------- .note.nv.tkinfo           --------------------------
	.section	.note.nv.tkinfo,"",@"SHT_NOTE"
	.sectionflags	@"SHF_NOTE_NV_TKINFO"
	.tkinfo
        /*0018*/ 	.word	0x00000002
        /*0030*/ 	.string	""
        /*0030*/ 	.string	"ptxas"
        /*0030*/ 	.string	"Cuda compilation tools, release 13.0, V13.0.88"
        /*0030*/ 	.string	"Build cuda_13.0.r13.0/compiler.36424714_0"
        /*0030*/ 	.string	"-arch sm_100 -m 64 "



//--------------------- .note.nv.cuinfo           --------------------------
	.section	.note.nv.cuinfo,"",@"SHT_NOTE"
	.sectionflags	@"SHF_NOTE_NV_CUINFO"
        /*0018*/ 	.short	0x0002
        /*001a*/ 	.short	0x0064
        /*001c*/ 	.short	0x0082
	.zero		2


//--------------------- .nv.info                  --------------------------
	.section	.nv.info,"",@"SHT_CUDA_INFO"
	.align	4


	//----- nvinfo : EIATTR_REGCOUNT
	.align		4
        /*0000*/ 	.byte	0x04, 0x2f
        /*0002*/ 	.short	(.L_1 - .L_0)
	.align		4
.L_0:
        /*0004*/ 	.word	index@(_Z3addiPiS_)
        /*0008*/ 	.word	0x00000008


	//----- nvinfo : EIATTR_FRAME_SIZE
	.align		4
.L_1:
        /*000c*/ 	.byte	0x04, 0x11
        /*000e*/ 	.short	(.L_3 - .L_2)
	.align		4
.L_2:
        /*0010*/ 	.word	index@(_Z3addiPiS_)
        /*0014*/ 	.word	0x00000000


	//----- nvinfo : EIATTR_MIN_STACK_SIZE
	.align		4
.L_3:
        /*0018*/ 	.byte	0x04, 0x12
        /*001a*/ 	.short	(.L_5 - .L_4)
	.align		4
.L_4:
        /*001c*/ 	.word	index@(_Z3addiPiS_)
        /*0020*/ 	.word	0x00000000
.L_5:


//--------------------- .nv.compat                --------------------------
	.section	.nv.compat,"",@"SHT_CUDA_COMPAT_INFO"
	.align	4
        /*0000*/ 	.byte	0x02, 0x09, 0x00, 0x00, 0x02, 0x02, 0x01, 0x00, 0x02, 0x05, 0x05, 0x00, 0x03, 0x07, 0x01, 0x01
        /*0010*/ 	.byte	0x02, 0x03, 0x00, 0x00, 0x02, 0x06, 0x01, 0x00, 0x04, 0x0b, 0x08, 0x00, 0x09, 0x00, 0x00, 0x00
        /*0020*/ 	.byte	0x00, 0x00, 0x00, 0x00


//--------------------- .nv.info._Z3addiPiS_      --------------------------
	.section	.nv.info._Z3addiPiS_,"",@"SHT_CUDA_INFO"
	.sectionflags	@""
	.align	4


	//----- nvinfo : EIATTR_CUDA_API_VERSION
	.align		4
        /*0000*/ 	.byte	0x04, 0x37
        /*0002*/ 	.short	(.L_7 - .L_6)
.L_6:
        /*0004*/ 	.word	0x00000082


	//----- nvinfo : EIATTR_KPARAM_INFO
	.align		4
.L_7:
        /*0008*/ 	.byte	0x04, 0x17
        /*000a*/ 	.short	(.L_9 - .L_8)
.L_8:
        /*000c*/ 	.word	0x00000000
        /*0010*/ 	.short	0x0002
        /*0012*/ 	.short	0x0010
        /*0014*/ 	.byte	0x00, 0xf5, 0x21, 0x00


	//----- nvinfo : EIATTR_KPARAM_INFO
	.align		4
.L_9:
        /*0018*/ 	.byte	0x04, 0x17
        /*001a*/ 	.short	(.L_11 - .L_10)
.L_10:
        /*001c*/ 	.word	0x00000000
        /*0020*/ 	.short	0x0001
        /*0022*/ 	.short	0x0008
        /*0024*/ 	.byte	0x00, 0xf5, 0x21, 0x00


	//----- nvinfo : EIATTR_KPARAM_INFO
	.align		4
.L_11:
        /*0028*/ 	.byte	0x04, 0x17
        /*002a*/ 	.short	(.L_13 - .L_12)
.L_12:
        /*002c*/ 	.word	0x00000000
        /*0030*/ 	.short	0x0000
        /*0032*/ 	.short	0x0000
        /*0034*/ 	.byte	0x00, 0xf0, 0x11, 0x00


	//----- nvinfo : EIATTR_SPARSE_MMA_MASK
	.align		4
.L_13:
        /*0038*/ 	.byte	0x03, 0x50
        /*003a*/ 	.short	0x0000


	//----- nvinfo : EIATTR_MAXREG_COUNT
	.align		4
        /*003c*/ 	.byte	0x03, 0x1b
        /*003e*/ 	.short	0x00ff


	//----- nvinfo : EIATTR_MERCURY_ISA_VERSION
	.align		4
        /*0040*/ 	.byte	0x03, 0x5f
        /*0042*/ 	.short	0x0101


	//----- nvinfo : EIATTR_VRC_CTA_INIT_COUNT
	.align		4
        /*0044*/ 	.byte	0x02, 0x4a
	.zero		1
	.zero		1


	//----- nvinfo : EIATTR_EXIT_INSTR_OFFSETS
	.align		4
        /*0048*/ 	.byte	0x04, 0x1c
        /*004a*/ 	.short	(.L_15 - .L_14)


	//   ....[0]....
.L_14:
        /*004c*/ 	.word	0x00000510


	//----- nvinfo : EIATTR_CBANK_PARAM_SIZE
	.align		4
.L_15:
        /*0050*/ 	.byte	0x03, 0x19
        /*0052*/ 	.short	0x0018


	//----- nvinfo : EIATTR_PARAM_CBANK
	.align		4
        /*0054*/ 	.byte	0x04, 0x0a
        /*0056*/ 	.short	(.L_17 - .L_16)
	.align		4
.L_16:
        /*0058*/ 	.word	index@(.nv.constant0._Z3addiPiS_)
        /*005c*/ 	.short	0x0380
        /*005e*/ 	.short	0x0018


	//----- nvinfo : EIATTR_SW_WAR
	.align		4
.L_17:
        /*0060*/ 	.byte	0x04, 0x36
        /*0062*/ 	.short	(.L_19 - .L_18)
.L_18:
        /*0064*/ 	.word	0x00000008
.L_19:


//--------------------- .nv.callgraph             --------------------------
	.section	.nv.callgraph,"",@"SHT_CUDA_CALLGRAPH"
	.align	4
	.sectionentsize	8
	.align		4
        /*0000*/ 	.word	0x00000000
	.align		4
        /*0004*/ 	.word	0xffffffff
	.align		4
        /*0008*/ 	.word	0x00000000
	.align		4
        /*000c*/ 	.word	0xfffffffe
	.align		4
        /*0010*/ 	.word	0x00000000
	.align		4
        /*0014*/ 	.word	0xfffffffd
	.align		4
        /*0018*/ 	.word	0x00000000
	.align		4
        /*001c*/ 	.word	0xfffffffc


//--------------------- .text._Z3addiPiS_         --------------------------
	.section	.text._Z3addiPiS_,"ax",@progbits
	.align	128
        .global         _Z3addiPiS_
        .type           _Z3addiPiS_,@function
        .size           _Z3addiPiS_,(.L_x_2 - _Z3addiPiS_)
        .other          _Z3addiPiS_,@"STO_CUDA_ENTRY STV_DEFAULT"
_Z3addiPiS_:
.text._Z3addiPiS_:
[----:B------:R-:W-:Y:S01]  /*0000*/  LDC R1, c[0x0][0x37c] ;  /* 0x0000df00ff017b82 */ /* 0x000fe20000000800 */
[----:B------:R-:W0:Y:S07]  /*0010*/  S2R R3, SR_TID.X ;  /* 0x0000000000037919 */ /* 0x000e2e0000002100 */
[----:B------:R-:W0:Y:S01]  /*0020*/  S2UR UR4, SR_CTAID.X ;  /* 0x00000000000479c3 */ /* 0x000e220000002500 */
[----:B------:R-:W1:Y:S01]  /*0030*/  LDCU.64 UR6, c[0x0][0x358] ;  /* 0x00006b00ff0677ac */ /* 0x000e620008000a00 */
[----:B------:R-:W-:-:S06]  /*0040*/  UMOV UR5, 0x2faf080 ;  /* 0x02faf08000057882 */ /* 0x000fcc0000000000 */
[----:B------:R-:W0:Y:S02]  /*0050*/  LDC R0, c[0x0][0x360] ;  /* 0x0000d800ff007b82 */ /* 0x000e240000000800 */
[----:B0-----:R-:W-:Y:S01]  /*0060*/  IMAD R0, R0, UR4, R3 ;  /* 0x0000000400007c24 */ /* 0x001fe2000f8e0203 */
[----:B------:R-:W-:-:S03]  /*0070*/  UMOV UR4, URZ ;  /* 0x000000ff00047c82 */ /* 0x000fc60008000000 */
[----:B-1----:R-:W-:-:S07]  /*0080*/  IMAD.MOV.U32 R5, RZ, RZ, R0 ;  /* 0x000000ffff057224 */ /* 0x002fce00078e0000 */
.L_x_0:
[C---:B------:R-:W-:Y:S01]  /*0090*/  ISETP.GT.AND P0, PT, R5.reuse, 0xf422f, PT ;  /* 0x000f422f0500780c */ /* 0x040fe20003f04270 */
[----:B------:R-:W-:Y:S01]  /*00a0*/  VIADD R2, R5, 0x11 ;  /* 0x0000001105027836 */ /* 0x000fe20000000000 */
[----:B------:R-:W-:-:S04]  /*00b0*/  UIADD3 UR5, UP0, UPT, UR5, -0x10, URZ ;  /* 0xfffffff005057890 */ /* 0x000fc8000ff1e0ff */
[----:B------:R-:W-:Y:S01]  /*00c0*/  LEA.HI R3, R2, R2, RZ, 0x1 ;  /* 0x0000000202037211 */ /* 0x000fe200078f08ff */
[----:B------:R-:W-:Y:S02]  /*00d0*/  UIADD3.X UR4, UPT, UPT, UR4, -0x1, URZ, UP0, !UPT ;  /* 0xffffffff04047890 */ /* 0x000fe400087fe4ff */
[----:B------:R-:W-:-:S04]  /*00e0*/  UISETP.NE.U32.AND UP0, UPT, UR5, URZ, UPT ;  /* 0x000000ff0500728c */ /* 0x000fc8000bf05070 */
[----:B------:R-:W-:Y:S01]  /*00f0*/  @P0 SHF.R.S32.HI R2, RZ, 0x1, R3 ;  /* 0x00000001ff020819 */ /* 0x000fe20000011403 */
[----:B------:R-:W-:-:S03]  /*0100*/  UISETP.NE.AND.EX UP0, UPT, UR4, URZ, UPT, UP0 ;  /* 0x000000ff0400728c */ /* 0x000fc6000bf05300 */
[C---:B------:R-:W-:Y:S01]  /*0110*/  ISETP.GT.AND P0, PT, R2.reuse, 0xf422f, PT ;  /* 0x000f422f0200780c */ /* 0x040fe20003f04270 */
[----:B------:R-:W-:-:S05]  /*0120*/  VIADD R2, R2, 0x11 ;  /* 0x0000001102027836 */ /* 0x000fca0000000000 */
[----:B------:R-:W-:-:S07]  /*0130*/  LEA.HI R3, R2, R2, RZ, 0x1 ;  /* 0x0000000202037211 */ /* 0x000fce00078f08ff */
[----:B------:R-:W-:-:S04]  /*0140*/  @P0 SHF.R.S32.HI R2, RZ, 0x1, R3 ;  /* 0x00000001ff020819 */ /* 0x000fc80000011403 */
        /* <DEDUP_REMOVED lines=55> */
[----:B------:R-:W-:Y:S01]  /*04c0*/  @P0 SHF.R.S32.HI R5, RZ, 0x1, R2 ;  /* 0x00000001ff050819 */ /* 0x000fe20000011402 */
[----:B------:R-:W-:Y:S06]  /*04d0*/  BRA.U UP0, `(.L_x_0) ;  /* 0xfffffff900ec7547 */ /* 0x000fec000b83ffff */
[----:B------:R-:W0:Y:S02]  /*04e0*/  LDC.64 R2, c[0x0][0x388] ;  /* 0x0000e200ff027b82 */ /* 0x000e240000000a00 */
[----:B0-----:R-:W-:-:S05]  /*04f0*/  IMAD.WIDE R2, R0, 0x4, R2 ;  /* 0x0000000400027825 */ /* 0x001fca00078e0202 */
[----:B------:R-:W-:Y:S01]  /*0500*/  STG.E desc[UR6][R2.64], R5 ;  /* 0x0000000502007986 */ /* 0x000fe2000c101906 */
[----:B------:R-:W-:Y:S05]  /*0510*/  EXIT ;  /* 0x000000000000794d */ /* 0x000fea0003800000 */
.L_x_1:
[----:B------:R-:W-:-:S00]  /*0520*/  BRA `(.L_x_1) ;  /* 0xfffffffc00fc7947 */ /* 0x000fc0000383ffff */
[----:B------:R-:W-:-:S00]  /*0530*/  NOP ;  /* 0x0000000000007918 */ /* 0x000fc00000000000 */
        /* <DEDUP_REMOVED lines=12> */
.L_x_2:


//--------------------- .nv.shared.reserved.0     --------------------------
	.section	.nv.shared.reserved.0,"aw",@nobits
	.weak		__nv_reservedSMEM_offset_0_alias
	.size		__nv_reservedSMEM_offset_0_alias, 0, 64
	.other		__nv_reservedSMEM_offset_0_alias,@"STO_CUDA_RESERVED_SHARED STV_DEFAULT"
__nv_reservedSMEM_offset_0_alias:
	.zero		0
	.zero		64


//--------------------- .nv.constant0._Z3addiPiS_ --------------------------
	.section	.nv.constant0._Z3addiPiS_,"a",@progbits
	.sectionflags	@""
	.align	4
.nv.constant0._Z3addiPiS_:
	.zero		920


//--------------------- SYMBOLS --------------------------

	.type		.nv.reservedSmem.offset0,@object
	.size		.nv.reservedSmem.offset0,0x4
